	.headerflags	@"EF_CUDA_TEXMODE_UNIFIED EF_CUDA_64BIT_ADDRESS EF_CUDA_ACCELERATORS EF_CUDA_SM90 EF_CUDA_VIRTUAL_SM(EF_CUDA_SM90)"
	.elftype	@"ET_EXEC"


//--------------------- .nv.info                  --------------------------
	.section	.nv.info,"",@"SHT_CUDA_INFO"
	.align	4


	//----- nvinfo : EIATTR_REGCOUNT
	.align		4
        /*0000*/ 	.byte	0x04, 0x2f
        /*0002*/ 	.short	(.L_1 - .L_0)
	.align		4
.L_0:
        /*0004*/ 	.word	index@(triton_poi_fused__prelu_kernel_6)
        /*0008*/ 	.word	0x0000000e


	//----- nvinfo : EIATTR_MIN_STACK_SIZE
	.align		4
.L_1:
        /*000c*/ 	.byte	0x04, 0x12
        /*000e*/ 	.short	(.L_3 - .L_2)
	.align		4
.L_2:
        /*0010*/ 	.word	index@(triton_poi_fused__prelu_kernel_6)
        /*0014*/ 	.word	0x00000000


	//----- nvinfo : EIATTR_FRAME_SIZE
	.align		4
.L_3:
        /*0018*/ 	.byte	0x04, 0x11
        /*001a*/ 	.short	(.L_5 - .L_4)
	.align		4
.L_4:
        /*001c*/ 	.word	index@(triton_poi_fused__prelu_kernel_6)
        /*0020*/ 	.word	0x00000000


	//----- nvinfo : EIATTR_MIN_STACK_SIZE
	.align		4
.L_5:
        /*0024*/ 	.byte	0x04, 0x12
        /*0026*/ 	.short	(.L_7 - .L_6)
	.align		4
.L_6:
        /*0028*/ 	.word	index@(triton_poi_fused__prelu_kernel_6)
        /*002c*/ 	.word	0x00000000
.L_7:


//--------------------- .nv.info.triton_poi_fused__prelu_kernel_6 --------------------------
	.section	.nv.info.triton_poi_fused__prelu_kernel_6,"",@"SHT_CUDA_INFO"
	.sectionflags	@""
	.align	4


	//----- nvinfo : EIATTR_CUDA_API_VERSION
	.align		4
        /*0000*/ 	.byte	0x04, 0x37
        /*0002*/ 	.short	(.L_9 - .L_8)
.L_8:
        /*0004*/ 	.word	0x0000007c


	//----- nvinfo : EIATTR_KPARAM_INFO
	.align		4
.L_9:
        /*0008*/ 	.byte	0x04, 0x17
        /*000a*/ 	.short	(.L_11 - .L_10)
.L_10:
        /*000c*/ 	.word	0x00000000
        /*0010*/ 	.short	0x0003
        /*0012*/ 	.short	0x0018
        /*0014*/ 	.byte	0x00, 0xf0, 0x11, 0x00


	//----- nvinfo : EIATTR_KPARAM_INFO
	.align		4
.L_11:
        /*0018*/ 	.byte	0x04, 0x17
        /*001a*/ 	.short	(.L_13 - .L_12)
.L_12:
        /*001c*/ 	.word	0x00000000
        /*0020*/ 	.short	0x0002
        /*0022*/ 	.short	0x0010
        /*0024*/ 	.byte	0x00, 0xf4, 0x21, 0x00


	//----- nvinfo : EIATTR_KPARAM_INFO
	.align		4
.L_13:
        /*0028*/ 	.byte	0x04, 0x17
        /*002a*/ 	.short	(.L_15 - .L_14)
.L_14:
        /*002c*/ 	.word	0x00000000
        /*0030*/ 	.short	0x0001
        /*0032*/ 	.short	0x0008
        /*0034*/ 	.byte	0x00, 0xf4, 0x21, 0x00


	//----- nvinfo : EIATTR_KPARAM_INFO
	.align		4
.L_15:
        /*0038*/ 	.byte	0x04, 0x17
        /*003a*/ 	.short	(.L_17 - .L_16)
.L_16:
        /*003c*/ 	.word	0x00000000
        /*0040*/ 	.short	0x0000
        /*0042*/ 	.short	0x0000
        /*0044*/ 	.byte	0x00, 0xf4, 0x21, 0x00


	//----- nvinfo : EIATTR_SPARSE_MMA_MASK
	.align		4
.L_17:
        /*0048*/ 	.byte	0x03, 0x50
        /*004a*/ 	.short	0x0000


	//----- nvinfo : EIATTR_MAXREG_COUNT
	.align		4
        /*004c*/ 	.byte	0x03, 0x1b
        /*004e*/ 	.short	0x00ff


	//----- nvinfo : EIATTR_EXIT_INSTR_OFFSETS
	.align		4
        /*0050*/ 	.byte	0x04, 0x1c
        /*0052*/ 	.short	(.L_19 - .L_18)


	//   ....[0]....
.L_18:
        /*0054*/ 	.word	0x00000130


	//----- nvinfo : EIATTR_REQNTID
	.align		4
.L_19:
        /*0058*/ 	.byte	0x04, 0x10
        /*005a*/ 	.short	(.L_21 - .L_20)
.L_20:
        /*005c*/ 	.word	0x00000100
        /*0060*/ 	.word	0x00000001
        /*0064*/ 	.word	0x00000001


	//----- nvinfo : EIATTR_CBANK_PARAM_SIZE
	.align		4
.L_21:
        /*0068*/ 	.byte	0x03, 0x19
        /*006a*/ 	.short	0x001c


	//----- nvinfo : EIATTR_PARAM_CBANK
	.align		4
        /*006c*/ 	.byte	0x04, 0x0a
        /*006e*/ 	.short	(.L_23 - .L_22)
	.align		4
.L_22:
        /*0070*/ 	.word	index@(.nv.constant0.triton_poi_fused__prelu_kernel_6)
        /*0074*/ 	.short	0x0210
        /*0076*/ 	.short	0x001c


	//----- nvinfo : EIATTR_SW_WAR
	.align		4
.L_23:
        /*0078*/ 	.byte	0x04, 0x36
        /*007a*/ 	.short	(.L_25 - .L_24)
.L_24:
        /*007c*/ 	.word	0x00000008
.L_25:


//--------------------- .nv.callgraph             --------------------------
	.section	.nv.callgraph,"",@"SHT_CUDA_CALLGRAPH"
	.align	4
	.sectionentsize	8
	.align		4
        /*0000*/ 	.word	0x00000000
	.align		4
        /*0004*/ 	.word	0xffffffff
	.align		4
        /*0008*/ 	.word	0x00000000
	.align		4
        /*000c*/ 	.word	0xfffffffe
	.align		4
        /*0010*/ 	.word	0x00000000
	.align		4
        /*0014*/ 	.word	0xfffffffd
	.align		4
        /*0018*/ 	.word	0x00000000
	.align		4
        /*001c*/ 	.word	0xfffffffc


//--------------------- .text.triton_poi_fused__prelu_kernel_6 --------------------------
	.section	.text.triton_poi_fused__prelu_kernel_6,"ax",@progbits
	.align	128
        .global         triton_poi_fused__prelu_kernel_6
        .type           triton_poi_fused__prelu_kernel_6,@function
        .size           triton_poi_fused__prelu_kernel_6,(.L_x_1 - triton_poi_fused__prelu_kernel_6)
        .other          triton_poi_fused__prelu_kernel_6,@"STO_CUDA_ENTRY STV_DEFAULT"
triton_poi_fused__prelu_kernel_6:
.text.triton_poi_fused__prelu_kernel_6:
[----:B------:R-:W-:Y:S01]  /*0000*/  LDC R1, c[0x0][0x28] ;  /* 0x00000a00ff017b82 */ /* 0x000fe20000000800 */
[----:B------:R-:W1:Y:S07]  /*0010*/  S2R R0, SR_TID.X ;  /* 0x0000000000007919 */ /* 0x000e6e0000002100 */
[----:B------:R-:W2:Y:S01]  /*0020*/  LDC.64 R2, c[0x0][0x210] ;  /* 0x00008400ff027b82 */ /* 0x000ea20000000a00 */
[----:B------:R-:W-:Y:S01]  /*0030*/  ULDC.64 UR4, c[0x0][0x208] ;  /* 0x0000820000047ab9 */ /* 0x000fe20000000a00 */
[----:B------:R-:W3:Y:S06]  /*0040*/  S2R R9, SR_CTAID.X ;  /* 0x0000000000097919 */ /* 0x000eec0000002500 */
[----:B------:R-:W4:Y:S08]  /*0050*/  LDC.64 R4, c[0x0][0x218] ;  /* 0x00008600ff047b82 */ /* 0x000f300000000a00 */
[----:B------:R-:W5:Y:S01]  /*0060*/  LDC.64 R6, c[0x0][0x220] ;  /* 0x00008800ff067b82 */ /* 0x000f620000000a00 */
[----:B-1----:R-:W-:Y:S01]  /*0070*/  SHF.L.U32 R0, R0, 0x1, RZ ;  /* 0x0000000100007819 */ /* 0x002fe200000006ff */
[----:B----4-:R-:W4:Y:S03]  /*0080*/  LDG.E R4, desc[UR4][R4.64] ;  /* 0x0000000404047981 */ /* 0x010f26000c1e1900 */
[----:B------:R-:W-:-:S04]  /*0090*/  LOP3.LUT R0, R0, 0x1fe, RZ, 0xc0, !PT ;  /* 0x000001fe00007812 */ /* 0x000fc800078ec0ff */
[----:B---3--:R-:W-:-:S05]  /*00a0*/  LEA R9, R9, R0, 0x9 ;  /* 0x0000000009097211 */ /* 0x008fca00078e48ff */
[----:B--2---:R-:W-:-:S05]  /*00b0*/  IMAD.WIDE R2, R9, 0x4, R2 ;  /* 0x0000000409027825 */ /* 0x004fca00078e0202 */
[----:B------:R-:W2:Y:S01]  /*00c0*/  LDG.E.64 R10, desc[UR4][R2.64] ;  /* 0x00000004020a7981 */ /* 0x000ea2000c1e1b00 */
[----:B-----5:R-:W-:Y:S01]  /*00d0*/  IMAD.WIDE R6, R9, 0x4, R6 ;  /* 0x0000000409067825 */ /* 0x020fe200078e0206 */
[----:B--2---:R-:W-:Y:S02]  /*00e0*/  FSETP.GT.AND P0, PT, R10, RZ, PT ;  /* 0x000000ff0a00720b */ /* 0x004fe40003f04000 */
[----:B------:R-:W-:-:S11]  /*00f0*/  FSETP.GT.AND P1, PT, R11, RZ, PT ;  /* 0x000000ff0b00720b */ /* 0x000fd60003f24000 */
[-C--:B----4-:R-:W-:Y:S02]  /*0100*/  @!P0 FMUL R10, R10, R4.reuse ;  /* 0x000000040a0a8220 */ /* 0x090fe40000400000 */
[----:B------:R-:W-:-:S05]  /*0110*/  @!P1 FMUL R11, R11, R4 ;  /* 0x000000040b0b9220 */ /* 0x000fca0000400000 */
[----:B------:R-:W-:Y:S01]  /*0120*/  STG.E.64 desc[UR4][R6.64], R10 ;  /* 0x0000000a06007986 */ /* 0x000fe2000c101b04 */
[----:B------:R-:W-:Y:S05]  /*0130*/  EXIT ;  /* 0x000000000000794d */ /* 0x000fea0003800000 */
.L_x_0:
[----:B------:R-:W-:-:S00]  /*0140*/  BRA `(.L_x_0) ;  /* 0xfffffffc00fc7947 */ /* 0x000fc0000383ffff */
[----:B------:R-:W-:-:S00]  /*0150*/  NOP ;  /* 0x0000000000007918 */ /* 0x000fc00000000000 */
        /* <DEDUP_REMOVED lines=10> */
.L_x_1:


//--------------------- .nv.constant0.triton_poi_fused__prelu_kernel_6 --------------------------
	.section	.nv.constant0.triton_poi_fused__prelu_kernel_6,"a",@progbits
	.sectionflags	@""
	.align	4
.nv.constant0.triton_poi_fused__prelu_kernel_6:
	.zero		556
